	.headerflags	@"EF_CUDA_TEXMODE_UNIFIED EF_CUDA_64BIT_ADDRESS EF_CUDA_ACCELERATORS EF_CUDA_SM90 EF_CUDA_VIRTUAL_SM(EF_CUDA_SM90)"
	.elftype	@"ET_EXEC"


//--------------------- .nv.info                  --------------------------
	.section	.nv.info,"",@"SHT_CUDA_INFO"
	.align	4


	//----- nvinfo : EIATTR_REGCOUNT
	.align		4
        /*0000*/ 	.byte	0x04, 0x2f
        /*0002*/ 	.short	(.L_1 - .L_0)
	.align		4
.L_0:
        /*0004*/ 	.word	index@(triton_mm)
        /*0008*/ 	.word	0x00000038


	//----- nvinfo : EIATTR_MIN_STACK_SIZE
	.align		4
.L_1:
        /*000c*/ 	.byte	0x04, 0x12
        /*000e*/ 	.short	(.L_3 - .L_2)
	.align		4
.L_2:
        /*0010*/ 	.word	index@(triton_mm)
        /*0014*/ 	.word	0x00000000


	//----- nvinfo : EIATTR_FRAME_SIZE
	.align		4
.L_3:
        /*0018*/ 	.byte	0x04, 0x11
        /*001a*/ 	.short	(.L_5 - .L_4)
	.align		4
.L_4:
        /*001c*/ 	.word	index@(triton_mm)
        /*0020*/ 	.word	0x00000000


	//----- nvinfo : EIATTR_MIN_STACK_SIZE
	.align		4
.L_5:
        /*0024*/ 	.byte	0x04, 0x12
        /*0026*/ 	.short	(.L_7 - .L_6)
	.align		4
.L_6:
        /*0028*/ 	.word	index@(triton_mm)
        /*002c*/ 	.word	0x00000000
.L_7:


//--------------------- .nv.info.triton_mm        --------------------------
	.section	.nv.info.triton_mm,"",@"SHT_CUDA_INFO"
	.sectionflags	@""
	.align	4


	//----- nvinfo : EIATTR_CUDA_API_VERSION
	.align		4
        /*0000*/ 	.byte	0x04, 0x37
        /*0002*/ 	.short	(.L_9 - .L_8)
.L_8:
        /*0004*/ 	.word	0x0000007c


	//----- nvinfo : EIATTR_KPARAM_INFO
	.align		4
.L_9:
        /*0008*/ 	.byte	0x04, 0x17
        /*000a*/ 	.short	(.L_11 - .L_10)
.L_10:
        /*000c*/ 	.word	0x00000000
        /*0010*/ 	.short	0x0002
        /*0012*/ 	.short	0x0010
        /*0014*/ 	.byte	0x00, 0xf0, 0x21, 0x00


	//----- nvinfo : EIATTR_KPARAM_INFO
	.align		4
.L_11:
        /*0018*/ 	.byte	0x04, 0x17
        /*001a*/ 	.short	(.L_13 - .L_12)
.L_12:
        /*001c*/ 	.word	0x00000000
        /*0020*/ 	.short	0x0001
        /*0022*/ 	.short	0x0008
        /*0024*/ 	.byte	0x00, 0xf0, 0x21, 0x00


	//----- nvinfo : EIATTR_KPARAM_INFO
	.align		4
.L_13:
        /*0028*/ 	.byte	0x04, 0x17
        /*002a*/ 	.short	(.L_15 - .L_14)
.L_14:
        /*002c*/ 	.word	0x00000000
        /*0030*/ 	.short	0x0000
        /*0032*/ 	.short	0x0000
        /*0034*/ 	.byte	0x00, 0xf0, 0x21, 0x00


	//----- nvinfo : EIATTR_SPARSE_MMA_MASK
	.align		4
.L_15:
        /*0038*/ 	.byte	0x03, 0x50
        /*003a*/ 	.short	0x0000


	//----- nvinfo : EIATTR_MAXREG_COUNT
	.align		4
        /*003c*/ 	.byte	0x03, 0x1b
        /*003e*/ 	.short	0x00ff


	//----- nvinfo : EIATTR_EXIT_INSTR_OFFSETS
	.align		4
        /*0040*/ 	.byte	0x04, 0x1c
        /*0042*/ 	.short	(.L_17 - .L_16)


	//   ....[0]....
.L_16:
        /*0044*/ 	.word	0x00003600


	//   ....[1]....
        /*0048*/ 	.word	0x00003630


	//----- nvinfo : EIATTR_MAX_THREADS
	.align		4
.L_17:
        /*004c*/ 	.byte	0x04, 0x05
        /*004e*/ 	.short	(.L_19 - .L_18)
.L_18:
        /*0050*/ 	.word	0x00000080
        /*0054*/ 	.word	0x00000001
        /*0058*/ 	.word	0x00000001


	//----- nvinfo : EIATTR_CBANK_PARAM_SIZE
	.align		4
.L_19:
        /*005c*/ 	.byte	0x03, 0x19
        /*005e*/ 	.short	0x0018


	//----- nvinfo : EIATTR_PARAM_CBANK
	.align		4
        /*0060*/ 	.byte	0x04, 0x0a
        /*0062*/ 	.short	(.L_21 - .L_20)
	.align		4
.L_20:
        /*0064*/ 	.word	index@(.nv.constant0.triton_mm)
        /*0068*/ 	.short	0x0210
        /*006a*/ 	.short	0x0018


	//----- nvinfo : EIATTR_SW_WAR
	.align		4
.L_21:
        /*006c*/ 	.byte	0x04, 0x36
        /*006e*/ 	.short	(.L_23 - .L_22)
.L_22:
        /*0070*/ 	.word	0x00000008
.L_23:


//--------------------- .nv.callgraph             --------------------------
	.section	.nv.callgraph,"",@"SHT_CUDA_CALLGRAPH"
	.align	4
	.sectionentsize	8
	.align		4
        /*0000*/ 	.word	0x00000000
	.align		4
        /*0004*/ 	.word	0xffffffff
	.align		4
        /*0008*/ 	.word	0x00000000
	.align		4
        /*000c*/ 	.word	0xfffffffe
	.align		4
        /*0010*/ 	.word	0x00000000
	.align		4
        /*0014*/ 	.word	0xfffffffd
	.align		4
        /*0018*/ 	.word	0x00000000
	.align		4
        /*001c*/ 	.word	0xfffffffc


//--------------------- .text.triton_mm           --------------------------
	.section	.text.triton_mm,"ax",@progbits
	.sectionflags	@"SHF_BARRIERS=1"
	.align	128
        .global         triton_mm
        .type           triton_mm,@function
        .size           triton_mm,(.L_x_1 - triton_mm)
        .other          triton_mm,@"STO_CUDA_ENTRY STV_DEFAULT"
triton_mm:
.text.triton_mm:
[----:B------:R-:W1:Y:S08]  /*0000*/  LDC R1, c[0x0][0x28] ;  /* 0x00000a00ff017b82 */ /* 0x000e700000000800 */
[----:B------:R-:W2:Y:S01]  /*0010*/  S2UR UR13, SR_CTAID.X ;  /* 0x00000000000d79c3 */ /* 0x000ea20000002500 */
[----:B------:R-:W-:-:S07]  /*0020*/  ULDC.64 UR14, c[0x0][0x208] ;  /* 0x00008200000e7ab9 */ /* 0x000fce0000000a00 */
[----:B------:R-:W3:Y:S08]  /*0030*/  LDC.64 R52, c[0x0][0x210] ;  /* 0x00008400ff347b82 */ /* 0x000ef00000000a00 */
[----:B------:R-:W4:Y:S01]  /*0040*/  LDC.64 R44, c[0x0][0x218] ;  /* 0x00008600ff2c7b82 */ /* 0x000f220000000a00 */
[----:B--2---:R-:W-:Y:S02]  /*0050*/  UIMAD.WIDE UR4, UR13, 0x2aaaaaab, URZ ;  /* 0x2aaaaaab0d0478a5 */ /* 0x004fe4000f8e023f */
[----:B------:R-:W-:-:S02]  /*0060*/  UISETP.GE.AND UP2, UPT, UR13, URZ, UPT ;  /* 0x0000003f0d00728c */ /* 0x000fc4000bf46270 */
[----:B------:R-:W-:-:S04]  /*0070*/  USHF.R.U32.HI UR4, URZ, 0x1f, UR5 ;  /* 0x0000001f3f047899 */ /* 0x000fc80008011605 */
[----:B------:R-:W-:-:S03]  /*0080*/  ULEA.HI.SX32 UR6, UR5, UR4, 0x1b ;  /* 0x0000000405067291 */ /* 0x000fc6000f8fda3f */
[----:B------:R-:W-:Y:S01]  /*0090*/  UMOV UR4, 0xfffffff8 ;  /* 0xfffffff800047882 */ /* 0x000fe20000000000 */
[----:B------:R-:W-:Y:S02]  /*00a0*/  UIMAD UR8, UR6, -0xc0, UR13 ;  /* 0xffffff40060878a4 */ /* 0x000fe4000f8e020d */
[----:B------:R-:W-:-:S04]  /*00b0*/  UIMAD UR4, UR6, UR4, 0x1 ;  /* 0x00000001060474a4 */ /* 0x000fc8000f8e0204 */
[----:B------:R-:W-:Y:S01]  /*00c0*/  UISETP.LT.AND UP0, UPT, UR4, 0x8, UPT ;  /* 0x000000080400788c */ /* 0x000fe2000bf01270 */
[----:B------:R-:W-:-:S03]  /*00d0*/  IMAD.U32 R4, RZ, RZ, UR8 ;  /* 0x00000008ff047e24 */ /* 0x000fc6000f8e00ff */
[----:B------:R-:W-:Y:S02]  /*00e0*/  USEL UR7, UR4, 0x8, UP0 ;  /* 0x0000000804077887 */ /* 0x000fe40008000000 */
[----:B------:R-:W-:Y:S01]  /*00f0*/  IABS R4, R4 ;  /* 0x0000000400047213 */ /* 0x000fe20000000000 */
[----:B------:R-:W-:Y:S01]  /*0100*/  UMOV UR4, URZ ;  /* 0x0000003f00047c82 */ /* 0x000fe20008000000 */
[----:B------:R-:W-:Y:S02]  /*0110*/  ULOP3.LUT UR8, UR8, UR7, URZ, 0x3c, !UPT ;  /* 0x0000000708087292 */ /* 0x000fe4000f8e3c3f */
[----:B------:R-:W-:Y:S01]  /*0120*/  IMAD.U32 R3, RZ, RZ, UR7 ;  /* 0x00000007ff037e24 */ /* 0x000fe2000f8e00ff */
[----:B------:R-:W-:-:S04]  /*0130*/  R2UR UR10, R4 ;  /* 0x00000000040a72ca */ /* 0x000fc800000e0000 */
[-C--:B------:R-:W-:Y:S02]  /*0140*/  IABS R0, R3.reuse ;  /* 0x0000000300007213 */ /* 0x080fe40000000000 */
[----:B------:R-:W-:Y:S02]  /*0150*/  IABS R3, R3 ;  /* 0x0000000300037213 */ /* 0x000fe40000000000 */
[----:B------:R-:W-:-:S13]  /*0160*/  R2UR UR16, R0 ;  /* 0x00000000001072ca */ /* 0x000fda00000e0000 */
[----:B------:R-:W2:Y:S08]  /*0170*/  I2F.RP R0, UR16 ;  /* 0x0000001000007d06 */ /* 0x000eb00008209400 */
[----:B--2---:R-:W2:Y:S02]  /*0180*/  MUFU.RCP R0, R0 ;  /* 0x0000000000007308 */ /* 0x004ea40000001000 */
[----:B--2---:R-:W-:-:S02]  /*0190*/  VIADD R2, R0, 0xffffffe ;  /* 0x0ffffffe00027836 */ /* 0x004fc40000000000 */
[----:B------:R-:W-:-:S04]  /*01a0*/  IMAD.MOV R0, RZ, RZ, -R3 ;  /* 0x000000ffff007224 */ /* 0x000fc800078e0a03 */
[----:B------:R-:W2:Y:S01]  /*01b0*/  F2I.FTZ.U32.TRUNC.NTZ R2, R2 ;  /* 0x0000000200027305 */ /* 0x000ea2000021f000 */
[----:B------:R-:W-:Y:S02]  /*01c0*/  R2UR UR11, R0 ;  /* 0x00000000000b72ca */ /* 0x000fe400000e0000 */
[----:B------:R-:W5:Y:S01]  /*01d0*/  S2R R0, SR_TID.X ;  /* 0x0000000000007919 */ /* 0x000f620000002100 */
[----:B--2---:R-:W-:-:S13]  /*01e0*/  R2UR UR5, R2 ;  /* 0x00000000020572ca */ /* 0x004fda00000e0000 */
[----:B------:R-:W-:-:S04]  /*01f0*/  UIADD3 UR9, URZ, -UR5, URZ ;  /* 0x800000053f097290 */ /* 0x000fc8000fffe03f */
[----:B------:R-:W-:Y:S01]  /*0200*/  UIMAD UR9, UR9, UR16, URZ ;  /* 0x00000010090972a4 */ /* 0x000fe2000f8e023f */
[----:B-1---5:R-:W-:-:S03]  /*0210*/  SHF.R.U32.HI R2, RZ, 0x2, R0 ;  /* 0x00000002ff027819 */ /* 0x022fc60000011600 */
[----:B------:R-:W-:Y:S01]  /*0220*/  UIMAD.WIDE.U32 UR4, UR5, UR9, UR4 ;  /* 0x00000009050472a5 */ /* 0x000fe2000f8e0004 */
[----:B------:R-:W-:Y:S01]  /*0230*/  IMAD.SHL.U32 R7, R0, 0x8, RZ ;  /* 0x0000000800077824 */ /* 0x000fe200078e00ff */
[----:B------:R-:W-:Y:S02]  /*0240*/  SHF.R.U32.HI R40, RZ, 0x4, R0 ;  /* 0x00000004ff287819 */ /* 0x000fe40000011600 */
[----:B------:R-:W-:Y:S02]  /*0250*/  SGXT.U32 R2, R2, 0x5 ;  /* 0x000000050202781a */ /* 0x000fe40000000000 */
[----:B------:R-:W-:Y:S01]  /*0260*/  LOP3.LUT R16, R7, 0x18, R0, 0x48, !PT ;  /* 0x0000001807107812 */ /* 0x000fe200078e4800 */
[----:B------:R-:W-:Y:S01]  /*0270*/  UMOV UR9, UR5 ;  /* 0x0000000500097c82 */ /* 0x000fe20008000000 */
[----:B------:R-:W-:Y:S01]  /*0280*/  LOP3.LUT R7, R7, 0x18, RZ, 0xc0, !PT ;  /* 0x0000001807077812 */ /* 0x000fe200078ec0ff */
[----:B------:R-:W-:Y:S01]  /*0290*/  UIMAD.WIDE.U32 UR4, UR9, UR10, URZ ;  /* 0x0000000a090472a5 */ /* 0x000fe2000f8e003f */
[----:B------:R-:W-:-:S03]  /*02a0*/  SGXT.U32 R40, R40, 0x1 ;  /* 0x000000012828781a */ /* 0x000fc60000000000 */
[----:B------:R-:W-:Y:S01]  /*02b0*/  UIMAD UR4, UR5, UR11, UR10 ;  /* 0x0000000b050472a4 */ /* 0x000fe2000f8e020a */
[----:B------:R-:W1:Y:S03]  /*02c0*/  S2UR UR10, SR_CgaCtaId ;  /* 0x00000000000a79c3 */ /* 0x000e660000008800 */
[----:B------:R-:W-:-:S11]  /*02d0*/  UISETP.GT.U32.AND UP1, UPT, UR16, UR4, UPT ;  /* 0x000000041000728c */ /* 0x000fd6000bf24070 */
[----:B------:R-:W-:Y:S02]  /*02e0*/  @!UP1 UIADD3 UR4, UR4, -UR16, URZ ;  /* 0x8000001004049290 */ /* 0x000fe4000fffe03f */
[----:B------:R-:W-:Y:S02]  /*02f0*/  @!UP1 UIADD3 UR5, UR5, 0x1, URZ ;  /* 0x0000000105059890 */ /* 0x000fe4000fffe03f */
[----:B------:R-:W-:Y:S02]  /*0300*/  UISETP.GE.U32.AND UP0, UPT, UR4, UR16, UPT ;  /* 0x000000100400728c */ /* 0x000fe4000bf06070 */
[----:B------:R-:W-:Y:S02]  /*0310*/  UISETP.GE.AND UP1, UPT, UR8, URZ, UPT ;  /* 0x0000003f0800728c */ /* 0x000fe4000bf26270 */
[----:B------:R-:W-:Y:S01]  /*0320*/  ULOP3.LUT UR8, URZ, UR7, URZ, 0x33, !UPT ;  /* 0x000000073f087292 */ /* 0x000fe2000f8e333f */
[----:B------:R-:W-:Y:S02]  /*0330*/  UMOV UR4, 0x400 ;  /* 0x0000040000047882 */ /* 0x000fe40000000000 */
[----:B-1----:R-:W-:-:S04]  /*0340*/  UPRMT UR10, UR10, 0x654, UR4 ;  /* 0x000006540a0a7896 */ /* 0x002fc80008000004 */
[----:B------:R-:W-:Y:S02]  /*0350*/  @UP0 UIADD3 UR5, UR5, 0x1, URZ ;  /* 0x0000000105050890 */ /* 0x000fe4000fffe03f */
[----:B------:R-:W-:Y:S02]  /*0360*/  UISETP.NE.AND UP0, UPT, UR7, URZ, UPT ;  /* 0x0000003f0700728c */ /* 0x000fe4000bf05270 */
[----:B------:R-:W-:-:S04]  /*0370*/  @!UP1 UIADD3 UR5, -UR5, URZ, URZ ;  /* 0x0000003f05059290 */ /* 0x000fc8000fffe13f */
[----:B------:R-:W-:-:S04]  /*0380*/  USEL UR5, UR8, UR5, !UP0 ;  /* 0x0000000508057287 */ /* 0x000fc8000c000000 */
[----:B------:R-:W-:-:S06]  /*0390*/  USHF.L.U32 UR7, UR5, 0x7, URZ ;  /* 0x0000000705077899 */ /* 0x000fcc000800063f */
[----:B------:R-:W-:Y:S01]  /*03a0*/  IMAD.U32 R3, RZ, RZ, UR7 ;  /* 0x00000007ff037e24 */ /* 0x000fe2000f8e00ff */
[----:B------:R-:W-:Y:S01]  /*03b0*/  LOP3.LUT R6, R2, UR7, RZ, 0xfc, !PT ;  /* 0x0000000702067c12 */ /* 0x000fe2000f8efcff */
[----:B------:R-:W-:-:S03]  /*03c0*/  IMAD.U32 R9, RZ, RZ, UR7 ;  /* 0x00000007ff097e24 */ /* 0x000fc6000f8e00ff */
[----:B------:R-:W-:Y:S01]  /*03d0*/  LOP3.LUT R8, R3, 0x20, R2, 0xfe, !PT ;  /* 0x0000002003087812 */ /* 0x000fe200078efe02 */
[----:B------:R-:W-:Y:S01]  /*03e0*/  IMAD.HI R3, R6, 0x2aaaaaab, RZ ;  /* 0x2aaaaaab06037827 */ /* 0x000fe200078e02ff */
[----:B------:R-:W-:-:S03]  /*03f0*/  LOP3.LUT R9, R9, 0x40, R2, 0xfe, !PT ;  /* 0x0000004009097812 */ /* 0x000fc600078efe02 */
[----:B------:R-:W-:Y:S01]  /*0400*/  IMAD.HI R5, R8, 0x2aaaaaab, RZ ;  /* 0x2aaaaaab08057827 */ /* 0x000fe200078e02ff */
[----:B------:R-:W-:-:S03]  /*0410*/  SHF.R.U32.HI R4, RZ, 0x1f, R3 ;  /* 0x0000001fff047819 */ /* 0x000fc60000011603 */
[----:B------:R-:W-:Y:S01]  /*0420*/  IMAD.HI R12, R9, 0x2aaaaaab, RZ ;  /* 0x2aaaaaab090c7827 */ /* 0x000fe200078e02ff */
[----:B------:R-:W-:Y:S02]  /*0430*/  LEA.HI R11, R3, R4, RZ, 0x17 ;  /* 0x00000004030b7211 */ /* 0x000fe400078fb8ff */
[----:B------:R-:W-:Y:S01]  /*0440*/  SHF.R.U32.HI R10, RZ, 0x1f, R5 ;  /* 0x0000001fff0a7819 */ /* 0x000fe20000011605 */
[----:B------:R-:W-:Y:S01]  /*0450*/  IMAD.U32 R3, RZ, RZ, UR7 ;  /* 0x00000007ff037e24 */ /* 0x000fe2000f8e00ff */
[----:B------:R-:W-:Y:S01]  /*0460*/  SHF.R.U32.HI R15, RZ, 0x1f, R12 ;  /* 0x0000001fff0f7819 */ /* 0x000fe2000001160c */
[----:B------:R-:W-:Y:S01]  /*0470*/  IMAD R6, R11, -0xc00, R6 ;  /* 0xfffff4000b067824 */ /* 0x000fe200078e0206 */
[----:B------:R-:W-:Y:S01]  /*0480*/  LEA.HI R13, R5, R10, RZ, 0x17 ;  /* 0x0000000a050d7211 */ /* 0x000fe200078fb8ff */
[----:B------:R-:W-:Y:S01]  /*0490*/  IMAD.SHL.U32 R11, R40, 0x20, RZ ;  /* 0x00000020280b7824 */ /* 0x000fe200078e00ff */
[----:B------:R-:W-:Y:S01]  /*04a0*/  LOP3.LUT R10, R3, 0x60, R2, 0xfe, !PT ;  /* 0x00000060030a7812 */ /* 0x000fe200078efe02 */
[----:B------:R-:W-:Y:S01]  /*04b0*/  IMAD R51, R6, 0x300, R7 ;  /* 0x0000030006337824 */ /* 0x000fe200078e0207 */
[----:B------:R-:W-:Y:S01]  /*04c0*/  LEA.HI R12, R12, R15, RZ, 0x17 ;  /* 0x0000000f0c0c7211 */ /* 0x000fe200078fb8ff */
[----:B------:R-:W-:Y:S01]  /*04d0*/  IMAD R8, R13, -0xc00, R8 ;  /* 0xfffff4000d087824 */ /* 0x000fe200078e0208 */
[----:B------:R-:W-:Y:S01]  /*04e0*/  LOP3.LUT R5, R2, 0x20, RZ, 0xfc, !PT ;  /* 0x0000002002057812 */ /* 0x000fe200078efcff */
[----:B------:R-:W-:Y:S01]  /*04f0*/  IMAD.HI R14, R10, 0x2aaaaaab, RZ ;  /* 0x2aaaaaab0a0e7827 */ /* 0x000fe200078e02ff */
[----:B------:R-:W-:-:S02]  /*0500*/  LOP3.LUT R4, R2, 0x40, RZ, 0xfc, !PT ;  /* 0x0000004002047812 */ /* 0x000fc400078efcff */
[----:B------:R-:W-:Y:S01]  /*0510*/  LOP3.LUT R3, R2, 0x60, RZ, 0xfc, !PT ;  /* 0x0000006002037812 */ /* 0x000fe200078efcff */
[----:B------:R-:W-:Y:S01]  /*0520*/  IMAD R12, R12, -0xc00, R9 ;  /* 0xfffff4000c0c7824 */ /* 0x000fe200078e0209 */
[----:B------:R-:W-:Y:S01]  /*0530*/  SHF.R.U32.HI R17, RZ, 0x1f, R14 ;  /* 0x0000001fff117819 */ /* 0x000fe2000001160e */
[----:B------:R-:W-:Y:S01]  /*0540*/  IMAD.SHL.U32 R9, R0, 0x4, RZ ;  /* 0x0000000400097824 */ /* 0x000fe200078e00ff */
[----:B------:R-:W-:Y:S01]  /*0550*/  SHF.R.U32.HI R6, RZ, 0x5, R0 ;  /* 0x00000005ff067819 */ /* 0x000fe20000011600 */
[--C-:B------:R-:W-:Y:S01]  /*0560*/  IMAD R2, R2, 0x20, R16.reuse ;  /* 0x0000002002027824 */ /* 0x100fe200078e0210 */
[----:B------:R-:W-:Y:S01]  /*0570*/  LEA.HI R17, R14, R17, RZ, 0x17 ;  /* 0x000000110e117211 */ /* 0x000fe200078fb8ff */
[----:B------:R-:W-:Y:S01]  /*0580*/  IMAD R5, R5, 0x20, R16 ;  /* 0x0000002005057824 */ /* 0x000fe200078e0210 */
[----:B------:R-:W-:Y:S01]  /*0590*/  SHF.R.U32.HI R14, RZ, 0x1, R0 ;  /* 0x00000001ff0e7819 */ /* 0x000fe20000011600 */
[----:B------:R-:W-:Y:S01]  /*05a0*/  IMAD R4, R4, 0x20, R16 ;  /* 0x0000002004047824 */ /* 0x000fe200078e0210 */
[----:B------:R-:W-:Y:S01]  /*05b0*/  LEA R2, R2, UR10, 0x1 ;  /* 0x0000000a02027c11 */ /* 0x000fe2000f8e08ff */
[----:B------:R-:W-:Y:S01]  /*05c0*/  IMAD R10, R17, -0xc00, R10 ;  /* 0xfffff400110a7824 */ /* 0x000fe200078e020a */
[----:B------:R-:W-:Y:S01]  /*05d0*/  LOP3.LUT R14, R9, 0x18, R14, 0x48, !PT ;  /* 0x00000018090e7812 */ /* 0x000fe200078e480e */
[--C-:B------:R-:W-:Y:S01]  /*05e0*/  IMAD R49, R8, 0x300, R7.reuse ;  /* 0x0000030008317824 */ /* 0x100fe200078e0207 */
[----:B------:R-:W-:Y:S01]  /*05f0*/  LEA R5, R5, UR10, 0x1 ;  /* 0x0000000a05057c11 */ /* 0x000fe2000f8e08ff */
[----:B------:R-:W-:Y:S01]  /*0600*/  IMAD R3, R3, 0x20, R16 ;  /* 0x0000002003037824 */ /* 0x000fe200078e0210 */
[----:B------:R-:W-:Y:S01]  /*0610*/  LOP3.LUT R14, R14, 0x1e4, R9, 0xf8, !PT ;  /* 0x000001e40e0e7812 */ /* 0x000fe200078ef809 */
[--C-:B------:R-:W-:Y:S01]  /*0620*/  IMAD R47, R12, 0x300, R7.reuse ;  /* 0x000003000c2f7824 */ /* 0x100fe200078e0207 */
[----:B------:R-:W-:Y:S01]  /*0630*/  LOP3.LUT R9, R9, 0x1c, RZ, 0xc0, !PT ;  /* 0x0000001c09097812 */ /* 0x000fe200078ec0ff */
[----:B------:R-:W-:Y:S01]  /*0640*/  IMAD R7, R10, 0x300, R7 ;  /* 0x000003000a077824 */ /* 0x000fe200078e0207 */
[----:B------:R-:W-:Y:S01]  /*0650*/  LEA R41, R14, UR10, 0x1 ;  /* 0x0000000a0e297c11 */ /* 0x000fe2000f8e08ff */
[----:B----4-:R-:W-:Y:S01]  /*0660*/  IMAD.WIDE R50, R51, 0x2, R44 ;  /* 0x0000000233327825 */ /* 0x010fe200078e022c */
[----:B------:R-:W-:-:S02]  /*0670*/  LEA R4, R4, UR10, 0x1 ;  /* 0x0000000a04047c11 */ /* 0x000fc4000f8e08ff */
[----:B------:R-:W-:Y:S01]  /*0680*/  LEA R3, R3, UR10, 0x1 ;  /* 0x0000000a03037c11 */ /* 0x000fe2000f8e08ff */
[----:B---3--:R-:W-:Y:S01]  /*0690*/  IMAD.WIDE.U32 R8, R9, 0x2, R52 ;  /* 0x0000000209087825 */ /* 0x008fe200078e0034 */
[--C-:B------:R-:W-:Y:S02]  /*06a0*/  SHF.R.U32.HI R12, RZ, 0x1, R0.reuse ;  /* 0x00000001ff0c7819 */ /* 0x100fe40000011600 */
[----:B------:R-:W-:Y:S01]  /*06b0*/  SHF.R.U32.HI R10, RZ, 0x3, R0 ;  /* 0x00000003ff0a7819 */ /* 0x000fe20000011600 */
[--C-:B------:R-:W-:Y:S01]  /*06c0*/  IMAD.WIDE R48, R49, 0x2, R44.reuse ;  /* 0x0000000231307825 */ /* 0x100fe200078e022c */
[----:B------:R-:W-:Y:S01]  /*06d0*/  @!PT LDS RZ, [RZ] ;  /* 0x00000000fffff984 */ /* 0x000fe20000000800 */
[----:B------:R-:W-:Y:S01]  /*06e0*/  @!PT LDS RZ, [RZ] ;  /* 0x00000000fffff984 */ /* 0x000fe20000000800 */
[----:B------:R-:W-:Y:S01]  /*06f0*/  @!PT LDS RZ, [RZ] ;  /* 0x00000000fffff984 */ /* 0x000fe20000000800 */
[----:B------:R-:W-:Y:S03]  /*0700*/  LDGSTS.E.64 [R41], desc[UR14][R8.64] ;  /* 0x0000000008297fae */ /* 0x000fe6000b921a4e */
[--C-:B------:R-:W-:Y:S01]  /*0710*/  IMAD.WIDE R46, R47, 0x2, R44.reuse ;  /* 0x000000022f2e7825 */ /* 0x100fe200078e022c */
[----:B------:R-:W0:Y:S03]  /*0720*/  LDGDEPBAR ;  /* 0x00000000000079af */ /* 0x000e260000000000 */
[----:B------:R-:W-:Y:S01]  /*0730*/  IMAD.WIDE R44, R7, 0x2, R44 ;  /* 0x00000002072c7825 */ /* 0x000fe200078e022c */
[----:B------:R-:W-:Y:S01]  /*0740*/  LDGSTS.E.BYPASS.128 [R2+0x800], desc[UR14][R50.64] ;  /* 0x0080000032027fae */ /* 0x000fe2000b901c4e */
[----:B------:R-:W-:-:S02]  /*0750*/  SGXT.U32 R7, R6, 0x2 ;  /* 0x000000020607781a */ /* 0x000fc40000000000 */
[----:B------:R-:W-:Y:S01]  /*0760*/  IMAD.SHL.U32 R14, R0, 0x20, RZ ;  /* 0x00000020000e7824 */ /* 0x000fe200078e00ff */
[----:B------:R-:W-:Y:S02]  /*0770*/  LDGSTS.E.BYPASS.128 [R5+0x800], desc[UR14][R48.64] ;  /* 0x0080000030057fae */ /* 0x000fe4000b901c4e */
[C---:B------:R-:W-:Y:S02]  /*0780*/  IMAD.SHL.U32 R6, R7.reuse, 0x8, RZ ;  /* 0x0000000807067824 */ /* 0x040fe400078e00ff */
[----:B------:R-:W-:Y:S01]  /*0790*/  LDGSTS.E.BYPASS.128 [R4+0x800], desc[UR14][R46.64] ;  /* 0x008000002e047fae */ /* 0x000fe2000b901c4e */
[----:B------:R-:W-:Y:S02]  /*07a0*/  IMAD.SHL.U32 R7, R7, 0x2, RZ ;  /* 0x0000000207077824 */ /* 0x000fe400078e00ff */
[----:B------:R-:W-:Y:S01]  /*07b0*/  LOP3.LUT R11, R11, R6, RZ, 0xfc, !PT ;  /* 0x000000060b0b7212 */ /* 0x000fe200078efcff */
[----:B------:R-:W-:Y:S02]  /*07c0*/  LDGSTS.E.BYPASS.128 [R3+0x800], desc[UR14][R44.64] ;  /* 0x008000002c037fae */ /* 0x000fe4000b901c4e */
[----:B------:R-:W-:-:S02]  /*07d0*/  LOP3.LUT R7, R7, R40, RZ, 0xfc, !PT ;  /* 0x0000002807077212 */ /* 0x000fc400078efcff */
[----:B------:R-:W0:Y:S01]  /*07e0*/  LDGDEPBAR ;  /* 0x00000000000079af */ /* 0x000e220000000000 */
[----:B------:R-:W-:Y:S06]  /*07f0*/  BAR.SYNC.DEFER_BLOCKING 0x0 ;  /* 0x0000000000007b1d */ /* 0x000fec0000010000 */
[----:B------:R-:W-:Y:S01]  /*0800*/  @!PT LDS RZ, [RZ] ;  /* 0x00000000fffff984 */ /* 0x000fe20000000800 */
[----:B------:R-:W-:Y:S01]  /*0810*/  @!PT LDS RZ, [RZ] ;  /* 0x00000000fffff984 */ /* 0x000fe20000000800 */
[----:B------:R-:W-:Y:S01]  /*0820*/  @!PT LDS RZ, [RZ] ;  /* 0x00000000fffff984 */ /* 0x000fe20000000800 */
[----:B------:R1:W-:Y:S04]  /*0830*/  LDGSTS.E.64 [R41+0x400], desc[UR14][R8.64+0x40] ;  /* 0x0040004008297fae */ /* 0x0003e8000b921a4e */
[----:B------:R-:W0:Y:S04]  /*0840*/  LDGDEPBAR ;  /* 0x00000000000079af */ /* 0x000e280000000000 */
[----:B------:R-:W-:Y:S04]  /*0850*/  LDGSTS.E.BYPASS.128 [R2+0x2800], desc[UR14][R50.64+0x40] ;  /* 0x0280004032027fae */ /* 0x000fe8000b901c4e */
[----:B------:R-:W-:Y:S01]  /*0860*/  LDGSTS.E.BYPASS.128 [R5+0x2800], desc[UR14][R48.64+0x40] ;  /* 0x0280004030057fae */ /* 0x000fe2000b901c4e */
[----:B-1----:R-:W-:-:S02]  /*0870*/  SGXT.U32 R9, R12, 0x2 ;  /* 0x000000020c09781a */ /* 0x002fc40000000000 */
[----:B------:R-:W-:Y:S01]  /*0880*/  SGXT.U32 R8, R10, 0x1 ;  /* 0x000000010a08781a */ /* 0x000fe20000000000 */
[----:B------:R-:W-:Y:S01]  /*0890*/  LDGSTS.E.BYPASS.128 [R4+0x2800], desc[UR14][R46.64+0x40] ;  /* 0x028000402e047fae */ /* 0x000fe2000b901c4e */
[-C--:B------:R-:W-:Y:S02]  /*08a0*/  LOP3.LUT R10, R40, R9.reuse, RZ, 0x3c, !PT ;  /* 0x00000009280a7212 */ /* 0x080fe400078e3cff */
[----:B------:R-:W-:Y:S01]  /*08b0*/  LOP3.LUT R13, R8, R9, RZ, 0x3c, !PT ;  /* 0x00000009080d7212 */ /* 0x000fe200078e3cff */
[----:B------:R-:W-:Y:S01]  /*08c0*/  LDGSTS.E.BYPASS.128 [R3+0x2800], desc[UR14][R44.64+0x40] ;  /* 0x028000402c037fae */ /* 0x000fe2000b901c4e */
[----:B------:R-:W-:Y:S01]  /*08d0*/  LOP3.LUT R12, R11, 0x7, R0, 0xf8, !PT ;  /* 0x000000070b0c7812 */ /* 0x000fe200078ef800 */
[----:B------:R-:W-:Y:S01]  /*08e0*/  IMAD.SHL.U32 R10, R10, 0x8, RZ ;  /* 0x000000080a0a7824 */ /* 0x000fe200078e00ff */
[----:B------:R-:W-:Y:S01]  /*08f0*/  LOP3.LUT R11, R14, 0x1e0, RZ, 0xe2, !PT ;  /* 0x000001e00e0b7812 */ /* 0x000fe200078ee2ff */
[----:B------:R-:W0:Y:S01]  /*0900*/  LDGDEPBAR ;  /* 0x00000000000079af */ /* 0x000e220000000000 */
[----:B------:R-:W-:Y:S01]  /*0910*/  IMAD.SHL.U32 R13, R13, 0x8, RZ ;  /* 0x000000080d0d7824 */ /* 0x000fe200078e00ff */
[----:B------:R-:W-:Y:S01]  /*0920*/  LOP3.LUT R8, R9, 0x2, R8, 0x1e, !PT ;  /* 0x0000000209087812 */ /* 0x000fe200078e1e08 */
[----:B------:R-:W-:Y:S01]  /*0930*/  IMAD.SHL.U32 R12, R12, 0x20, RZ ;  /* 0x000000200c0c7824 */ /* 0x000fe200078e00ff */
[----:B------:R-:W-:-:S04]  /*0940*/  LOP3.LUT R10, R10, R11, RZ, 0xfc, !PT ;  /* 0x0000000b0a0a7212 */ /* 0x000fc800078efcff */
[----:B------:R-:W-:Y:S02]  /*0950*/  LOP3.LUT R13, R12, R13, RZ, 0xfc, !PT ;  /* 0x0000000d0c0d7212 */ /* 0x000fe400078efcff */
[----:B------:R-:W-:Y:S02]  /*0960*/  LEA R38, R10, UR10, 0x1 ;  /* 0x0000000a0a267c11 */ /* 0x000fe4000f8e08ff */
[----:B------:R-:W-:Y:S01]  /*0970*/  LOP3.LUT R10, R9, 0x2, R40, 0x1e, !PT ;  /* 0x00000002090a7812 */ /* 0x000fe200078e1e28 */
[----:B------:R-:W-:Y:S01]  /*0980*/  IMAD.SHL.U32 R9, R8, 0x8, RZ ;  /* 0x0000000808097824 */ /* 0x000fe200078e00ff */
[----:B------:R-:W-:-:S03]  /*0990*/  LEA R37, R13, UR10, 0x1 ;  /* 0x0000000a0d257c11 */ /* 0x000fc6000f8e08ff */
[----:B------:R-:W-:Y:S01]  /*09a0*/  IMAD.SHL.U32 R10, R10, 0x8, RZ ;  /* 0x000000080a0a7824 */ /* 0x000fe200078e00ff */
[----:B------:R-:W-:-:S04]  /*09b0*/  LOP3.LUT R9, R12, R9, RZ, 0xfc, !PT ;  /* 0x000000090c097212 */ /* 0x000fc800078efcff */
[----:B------:R-:W-:Y:S01]  /*09c0*/  LOP3.LUT R10, R11, R10, RZ, 0xfc, !PT ;  /* 0x0000000a0b0a7212 */ /* 0x000fe200078efcff */
[----:B------:R-:W-:-:S04]  /*09d0*/  DEPBAR.LE SB0, 0x2 ;  /* 0x000080800000791a */ /* 0x000fc80000000000 */
[----:B------:R-:W-:Y:S01]  /*09e0*/  BAR.SYNC.DEFER_BLOCKING 0x0 ;  /* 0x0000000000007b1d */ /* 0x000fe20000010000 */
[----:B------:R-:W-:Y:S02]  /*09f0*/  LEA R36, R10, UR10, 0x1 ;  /* 0x0000000a0a247c11 */ /* 0x000fe4000f8e08ff */
[----:B------:R-:W-:-:S03]  /*0a00*/  LEA R42, R9, UR10, 0x1 ;  /* 0x0000000a092a7c11 */ /* 0x000fc6000f8e08ff */
[----:B------:R-:W-:Y:S04]  /*0a10*/  LDSM.16.M88.4 R16, [R38] ;  /* 0x000000002610783b */ /* 0x000fe80000000200 */
[----:B------:R-:W1:Y:S04]  /*0a20*/  LDSM.16.M88.4 R32, [R37+0x800] ;  /* 0x000800002520783b */ /* 0x000e680000000200 */
[----:B------:R-:W2:Y:S04]  /*0a30*/  LDSM.16.M88.4 R8, [R37+0x1800] ;  /* 0x001800002508783b */ /* 0x000ea80000000200 */
[----:B------:R-:W-:Y:S04]  /*0a40*/  LDSM.16.M88.4 R12, [R36] ;  /* 0x00000000240c783b */ /* 0x000fe80000000200 */
[----:B------:R-:W3:Y:S01]  /*0a50*/  LDSM.16.M88.4 R24, [R42+0x800] ;  /* 0x000800002a18783b */ /* 0x000ee20000000200 */
[----:B-1----:R-:W-:Y:S06]  /*0a60*/  HMMA.16816.F32.BF16 R20, R16, R32, RZ ;  /* 0x000000201014723c */ /* 0x002fec00000418ff */
[----:B------:R-:W-:Y:S06]  /*0a70*/  HMMA.16816.F32.BF16 R32, R16, R34, RZ ;  /* 0x000000221020723c */ /* 0x000fec00000418ff */
[----:B--2---:R-:W-:Y:S06]  /*0a80*/  HMMA.16816.F32.BF16 R28, R16, R8, RZ ;  /* 0x00000008101c723c */ /* 0x004fec00000418ff */
[----:B------:R-:W-:Y:S01]  /*0a90*/  HMMA.16816.F32.BF16 R16, R16, R10, RZ ;  /* 0x0000000a1010723c */ /* 0x000fe200000418ff */
[----:B------:R-:W1:Y:S05]  /*0aa0*/  LDSM.16.M88.4 R8, [R42+0x1800] ;  /* 0x001800002a08783b */ /* 0x000e6a0000000200 */
[----:B---3--:R-:W-:Y:S07]  /*0ab0*/  HMMA.16816.F32.BF16 R20, R12, R24, R20 ;  /* 0x000000180c14723c */ /* 0x008fee0000041814 */
[----:B------:R-:W-:-:S05]  /*0ac0*/  LOP3.LUT R25, R0, 0x7, RZ, 0xc0, !PT ;  /* 0x0000000700197812 */ /* 0x000fca00078ec0ff */
[----:B------:R-:W-:Y:S01]  /*0ad0*/  IMAD.WIDE.U32 R52, R25, 0x8, R52 ;  /* 0x0000000819347825 */ /* 0x000fe200078e0034 */
[----:B------:R-:W-:Y:S01]  /*0ae0*/  BAR.SYNC.DEFER_BLOCKING 0x0 ;  /* 0x0000000000007b1d */ /* 0x000fe20000010000 */
[----:B------:R-:W-:Y:S06]  /*0af0*/  HMMA.16816.F32.BF16 R24, R12, R26, R32 ;  /* 0x0000001a0c18723c */ /* 0x000fec0000041820 */
[----:B-1----:R-:W-:Y:S01]  /*0b00*/  HMMA.16816.F32.BF16 R28, R12, R8, R28 ;  /* 0x000000080c1c723c */ /* 0x002fe2000004181c */
[----:B------:R-:W-:Y:S01]  /*0b10*/  @!PT LDS RZ, [RZ] ;  /* 0x00000000fffff984 */ /* 0x000fe20000000800 */
[----:B------:R-:W-:Y:S01]  /*0b20*/  @!PT LDS RZ, [RZ] ;  /* 0x00000000fffff984 */ /* 0x000fe20000000800 */
[----:B------:R-:W-:Y:S01]  /*0b30*/  @!PT LDS RZ, [RZ] ;  /* 0x00000000fffff984 */ /* 0x000fe20000000800 */
[----:B------:R-:W-:Y:S04]  /*0b40*/  LDGSTS.E.64 [R41], desc[UR14][R52.64+0x80] ;  /* 0x0000008034297fae */ /* 0x000fe8000b921a4e */
[----:B------:R-:W0:Y:S01]  /*0b50*/  LDGDEPBAR ;  /* 0x00000000000079af */ /* 0x000e220000000000 */
[----:B------:R-:W-:Y:S03]  /*0b60*/  HMMA.16816.F32.BF16 R8, R12, R10, R16 ;  /* 0x0000000a0c08723c */ /* 0x000fe60000041810 */
[----:B------:R-:W-:Y:S04]  /*0b70*/  LDGSTS.E.BYPASS.128 [R2+0x800], desc[UR14][R50.64+0x80] ;  /* 0x0080008032027fae */ /* 0x000fe8000b901c4e */
[----:B------:R-:W-:Y:S04]  /*0b80*/  LDGSTS.E.BYPASS.128 [R5+0x800], desc[UR14][R48.64+0x80] ;  /* 0x0080008030057fae */ /* 0x000fe8000b901c4e */
[----:B------:R-:W-:Y:S04]  /*0b90*/  LDGSTS.E.BYPASS.128 [R4+0x800], desc[UR14][R46.64+0x80] ;  /* 0x008000802e047fae */ /* 0x000fe8000b901c4e */
[----:B------:R-:W-:Y:S04]  /*0ba0*/  LDGSTS.E.BYPASS.128 [R3+0x800], desc[UR14][R44.64+0x80] ;  /* 0x008000802c037fae */ /* 0x000fe8000b901c4e */
[----:B------:R-:W0:Y:S01]  /*0bb0*/  LDGDEPBAR ;  /* 0x00000000000079af */ /* 0x000e220000000000 */
[----:B------:R-:W-:-:S04]  /*0bc0*/  DEPBAR.LE SB0, 0x2 ;  /* 0x000080800000791a */ /* 0x000fc80000000000 */
[----:B------:R-:W-:Y:S06]  /*0bd0*/  BAR.SYNC.DEFER_BLOCKING 0x0 ;  /* 0x0000000000007b1d */ /* 0x000fec0000010000 */
[----:B------:R-:W-:Y:S04]  /*0be0*/  LDSM.16.M88.4 R12, [R38+0x400] ;  /* 0x00040000260c783b */ /* 0x000fe80000000200 */
[----:B------:R-:W1:Y:S04]  /*0bf0*/  LDSM.16.M88.4 R32, [R37+0x2800] ;  /* 0x002800002520783b */ /* 0x000e680000000200 */
[----:B------:R-:W2:Y:S01]  /*0c00*/  LDSM.16.M88.4 R16, [R37+0x3800] ;  /* 0x003800002510783b */ /* 0x000ea20000000200 */
[----:B-1----:R-:W-:Y:S06]  /*0c10*/  HMMA.16816.F32.BF16 R20, R12, R32, R20 ;  /* 0x000000200c14723c */ /* 0x002fec0000041814 */
[----:B------:R-:W-:Y:S01]  /*0c20*/  HMMA.16816.F32.BF16 R24, R12, R34, R24 ;  /* 0x000000220c18723c */ /* 0x000fe20000041818 */
[----:B------:R-:W-:Y:S05]  /*0c30*/  LDSM.16.M88.4 R32, [R42+0x2800] ;  /* 0x002800002a20783b */ /* 0x000fea0000000200 */
[----:B--2---:R-:W-:Y:S06]  /*0c40*/  HMMA.16816.F32.BF16 R28, R12, R16, R28 ;  /* 0x000000100c1c723c */ /* 0x004fec000004181c */
[----:B------:R-:W-:Y:S01]  /*0c50*/  HMMA.16816.F32.BF16 R8, R12, R18, R8 ;  /* 0x000000120c08723c */ /* 0x000fe20000041808 */
[----:B------:R-:W1:Y:S04]  /*0c60*/  LDSM.16.M88.4 R12, [R36+0x400] ;  /* 0x00040000240c783b */ /* 0x000e680000000200 */
[----:B------:R-:W2:Y:S01]  /*0c70*/  LDSM.16.M88.4 R16, [R42+0x3800] ;  /* 0x003800002a10783b */ /* 0x000ea20000000200 */
[----:B------:R-:W-:Y:S06]  /*0c80*/  BAR.SYNC.DEFER_BLOCKING 0x0 ;  /* 0x0000000000007b1d */ /* 0x000fec0000010000 */
[----:B------:R-:W-:Y:S01]  /*0c90*/  @!PT LDS RZ, [RZ] ;  /* 0x00000000fffff984 */ /* 0x000fe20000000800 */
[----:B------:R-:W-:Y:S01]  /*0ca0*/  @!PT LDS RZ, [RZ] ;  /* 0x00000000fffff984 */ /* 0x000fe20000000800 */
[----:B------:R-:W-:Y:S01]  /*0cb0*/  @!PT LDS RZ, [RZ] ;  /* 0x00000000fffff984 */ /* 0x000fe20000000800 */
[----:B------:R-:W-:Y:S04]  /*0cc0*/  LDGSTS.E.64 [R41+0x400], desc[UR14][R52.64+0xc0] ;  /* 0x004000c034297fae */ /* 0x000fe8000b921a4e */
[----:B------:R-:W0:Y:S04]  /*0cd0*/  LDGDEPBAR ;  /* 0x00000000000079af */ /* 0x000e280000000000 */
[----:B------:R-:W-:Y:S01]  /*0ce0*/  LDGSTS.E.BYPASS.128 [R2+0x2800], desc[UR14][R50.64+0xc0] ;  /* 0x028000c032027fae */ /* 0x000fe2000b901c4e */
[----:B-1----:R-:W-:Y:S03]  /*0cf0*/  HMMA.16816.F32.BF16 R20, R12, R32, R20 ;  /* 0x000000200c14723c */ /* 0x002fe60000041814 */
[----:B------:R-:W-:Y:S03]  /*0d00*/  LDGSTS.E.BYPASS.128 [R5+0x2800], desc[UR14][R48.64+0xc0] ;  /* 0x028000c030057fae */ /* 0x000fe6000b901c4e */
[----:B------:R-:W-:Y:S01]  /*0d10*/  HMMA.16816.F32.BF16 R24, R12, R34, R24 ;  /* 0x000000220c18723c */ /* 0x000fe20000041818 */
[----:B------:R-:W-:Y:S04]  /*0d20*/  LDGSTS.E.BYPASS.128 [R4+0x2800], desc[UR14][R46.64+0xc0] ;  /* 0x028000c02e047fae */ /* 0x000fe8000b901c4e */
[----:B------:R-:W-:Y:S01]  /*0d30*/  LDGSTS.E.BYPASS.128 [R3+0x2800], desc[UR14][R44.64+0xc0] ;  /* 0x028000c02c037fae */ /* 0x000fe2000b901c4e */
[----:B--2---:R-:W-:Y:S03]  /*0d40*/  HMMA.16816.F32.BF16 R28, R12, R16, R28 ;  /* 0x000000100c1c723c */ /* 0x004fe6000004181c */
[----:B------:R-:W0:Y:S03]  /*0d50*/  LDGDEPBAR ;  /* 0x00000000000079af */ /* 0x000e260000000000 */
[----:B------:R-:W-:Y:S01]  /*0d60*/  HMMA.16816.F32.BF16 R8, R12, R18, R8 ;  /* 0x000000120c08723c */ /* 0x000fe20000041808 */
[----:B------:R-:W-:-:S04]  /*0d70*/  DEPBAR.LE SB0, 0x2 ;  /* 0x000080800000791a */ /* 0x000fc80000000000 */
[----:B------:R-:W-:Y:S06]  /*0d80*/  BAR.SYNC.DEFER_BLOCKING 0x0 ;  /* 0x0000000000007b1d */ /* 0x000fec0000010000 */
[----:B------:R-:W-:Y:S04]  /*0d90*/  LDSM.16.M88.4 R12, [R38] ;  /* 0x00000000260c783b */ /* 0x000fe80000000200 */
[----:B------:R-:W1:Y:S04]  /*0da0*/  LDSM.16.M88.4 R32, [R37+0x800] ;  /* 0x000800002520783b */ /* 0x000e680000000200 */
[----:B------:R-:W2:Y:S01]  /*0db0*/  LDSM.16.M88.4 R16, [R37+0x1800] ;  /* 0x001800002510783b */ /* 0x000ea20000000200 */
[----:B-1----:R-:W-:Y:S06]  /*0dc0*/  HMMA.16816.F32.BF16 R20, R12, R32, R20 ;  /* 0x000000200c14723c */ /* 0x002fec0000041814 */
[----:B------:R-:W-:Y:S01]  /*0dd0*/  HMMA.16816.F32.BF16 R24, R12, R34, R24 ;  /* 0x000000220c18723c */ /* 0x000fe20000041818 */
[----:B------:R-:W-:Y:S05]  /*0de0*/  LDSM.16.M88.4 R32, [R42+0x800] ;  /* 0x000800002a20783b */ /* 0x000fea0000000200 */
[----:B--2---:R-:W-:Y:S06]  /*0df0*/  HMMA.16816.F32.BF16 R28, R12, R16, R28 ;  /* 0x000000100c1c723c */ /* 0x004fec000004181c */
[----:B------:R-:W-:Y:S01]  /*0e00*/  HMMA.16816.F32.BF16 R8, R12, R18, R8 ;  /* 0x000000120c08723c */ /* 0x000fe20000041808 */
[----:B------:R-:W1:Y:S04]  /*0e10*/  LDSM.16.M88.4 R12, [R36] ;  /* 0x00000000240c783b */ /* 0x000e680000000200 */
[----:B------:R-:W2:Y:S01]  /*0e20*/  LDSM.16.M88.4 R16, [R42+0x1800] ;  /* 0x001800002a10783b */ /* 0x000ea20000000200 */
[----:B------:R-:W-:Y:S06]  /*0e30*/  BAR.SYNC.DEFER_BLOCKING 0x0 ;  /* 0x0000000000007b1d */ /* 0x000fec0000010000 */
[----:B------:R-:W-:Y:S01]  /*0e40*/  @!PT LDS RZ, [RZ] ;  /* 0x00000000fffff984 */ /* 0x000fe20000000800 */
[----:B------:R-:W-:Y:S01]  /*0e50*/  @!PT LDS RZ, [RZ] ;  /* 0x00000000fffff984 */ /* 0x000fe20000000800 */
[----:B------:R-:W-:Y:S01]  /*0e60*/  @!PT LDS RZ, [RZ] ;  /* 0x00000000fffff984 */ /* 0x000fe20000000800 */
[----:B------:R-:W-:Y:S04]  /*0e70*/  LDGSTS.E.64 [R41], desc[UR14][R52.64+0x100] ;  /* 0x0000010034297fae */ /* 0x000fe8000b921a4e */
        /* <DEDUP_REMOVED lines=539> */
[----:B------:R-:W-:Y:S04]  /*3030*/  LDGSTS.E.64 [R41], desc[UR14][R52.64+0x600], !PT ;  /* 0x0000060034297fae */ /* 0x000fe8000f921a4e */
[----:B------:R-:W0:Y:S04]  /*3040*/  LDGDEPBAR ;  /* 0x00000000000079af */ /* 0x000e280000000000 */
[----:B------:R-:W-:Y:S01]  /*3050*/  LDGSTS.E.BYPASS.128 [R2+0x800], desc[UR14][R50.64+0x600], !PT ;  /* 0x0080060032027fae */ /* 0x000fe2000f901c4e */
[----:B-1----:R-:W-:Y:S03]  /*3060*/  HMMA.16816.F32.BF16 R20, R12, R32, R20 ;  /* 0x000000200c14723c */ /* 0x002fe60000041814 */
[----:B------:R-:W-:Y:S03]  /*3070*/  LDGSTS.E.BYPASS.128 [R5+0x800], desc[UR14][R48.64+0x600], !PT ;  /* 0x0080060030057fae */ /* 0x000fe6000f901c4e */
[----:B------:R-:W-:Y:S01]  /*3080*/  HMMA.16816.F32.BF16 R24, R12, R34, R24 ;  /* 0x000000220c18723c */ /* 0x000fe20000041818 */
[----:B------:R-:W-:Y:S04]  /*3090*/  LDGSTS.E.BYPASS.128 [R4+0x800], desc[UR14][R46.64+0x600], !PT ;  /* 0x008006002e047fae */ /* 0x000fe8000f901c4e */
[----:B------:R-:W-:Y:S01]  /*30a0*/  LDGSTS.E.BYPASS.128 [R3+0x800], desc[UR14][R44.64+0x600], !PT ;  /* 0x008006002c037fae */ /* 0x000fe2000f901c4e */
        /* <DEDUP_REMOVED lines=10> */
[----:B------:R-:W-:Y:S04]  /*3150*/  LDSM.16.M88.4 R32, [R36+0x400] ;  /* 0x000400002420783b */ /* 0x000fe80000000200 */
[----:B------:R-:W1:Y:S01]  /*3160*/  LDSM.16.M88.4 R36, [R42+0x2800] ;  /* 0x002800002a24783b */ /* 0x000e620000000200 */
[----:B--2---:R-:W-:Y:S06]  /*3170*/  HMMA.16816.F32.BF16 R28, R12, R16, R28 ;  /* 0x000000100c1c723c */ /* 0x004fec000004181c */
[----:B------:R-:W-:Y:S01]  /*3180*/  HMMA.16816.F32.BF16 R8, R12, R18, R8 ;  /* 0x000000120c08723c */ /* 0x000fe20000041808 */
[----:B------:R-:W2:Y:S01]  /*3190*/  LDSM.16.M88.4 R12, [R42+0x3800] ;  /* 0x003800002a0c783b */ /* 0x000ea20000000200 */
[----:B------:R-:W-:Y:S01]  /*31a0*/  IABS R16, UR13 ;  /* 0x0000000d00107c13 */ /* 0x000fe20008000000 */
[----:B------:R-:W-:Y:S03]  /*31b0*/  BAR.SYNC.DEFER_BLOCKING 0x0 ;  /* 0x0000000000007b1d */ /* 0x000fe60000010000 */
[----:B------:R-:W-:Y:S01]  /*31c0*/  R2UR UR12, R16 ;  /* 0x00000000100c72ca */ /* 0x000fe200000e0000 */
[----:B------:R-:W-:-:S12]  /*31d0*/  IMAD.SHL.U32 R16, R0, 0x8, RZ ;  /* 0x0000000800107824 */ /* 0x000fd800078e00ff */
[----:B------:R-:W-:-:S04]  /*31e0*/  UIMAD.WIDE.U32 UR4, UR9, UR12, URZ ;  /* 0x0000000c090472a5 */ /* 0x000fc8000f8e003f */
[----:B------:R-:W-:-:S04]  /*31f0*/  UIMAD UR5, UR5, UR11, UR12 ;  /* 0x0000000b050572a4 */ /* 0x000fc8000f8e020c */
[----:B------:R-:W-:Y:S01]  /*3200*/  UISETP.GT.U32.AND UP1, UPT, UR16, UR5, UPT ;  /* 0x000000051000728c */ /* 0x000fe2000bf24070 */
[----:B------:R-:W-:Y:S01]  /*3210*/  @!PT LDS RZ, [RZ] ;  /* 0x00000000fffff984 */ /* 0x000fe20000000800 */
[----:B------:R-:W-:Y:S01]  /*3220*/  @!PT LDS RZ, [RZ] ;  /* 0x00000000fffff984 */ /* 0x000fe20000000800 */
[----:B------:R-:W-:Y:S01]  /*3230*/  @!PT LDS RZ, [RZ] ;  /* 0x00000000fffff984 */ /* 0x000fe20000000800 */
[----:B------:R-:W-:Y:S04]  /*3240*/  LDGSTS.E.64 [R41+0x400], desc[UR14][R52.64+0x640], !PT ;  /* 0x0040064034297fae */ /* 0x000fe8000f921a4e */
[----:B------:R-:W0:Y:S01]  /*3250*/  LDGDEPBAR ;  /* 0x00000000000079af */ /* 0x000e220000000000 */
[----:B-1----:R-:W-:Y:S03]  /*3260*/  HMMA.16816.F32.BF16 R20, R32, R36, R20 ;  /* 0x000000242014723c */ /* 0x002fe60000041814 */
[----:B------:R1:W-:Y:S02]  /*3270*/  LDGSTS.E.BYPASS.128 [R2+0x2800], desc[UR14][R50.64+0x640], !PT ;  /* 0x0280064032027fae */ /* 0x0003e4000f901c4e */
[----:B------:R-:W-:Y:S01]  /*3280*/  @!UP1 UIADD3 UR5, UR5, -UR16, URZ ;  /* 0x8000001005059290 */ /* 0x000fe2000fffe03f */
[----:B------:R-:W-:Y:S01]  /*3290*/  HMMA.16816.F32.BF16 R24, R32, R38, R24 ;  /* 0x000000262018723c */ /* 0x000fe20000041818 */
[----:B------:R3:W-:Y:S02]  /*32a0*/  LDGSTS.E.BYPASS.128 [R5+0x2800], desc[UR14][R48.64+0x640], !PT ;  /* 0x0280064030057fae */ /* 0x0007e4000f901c4e */
[----:B------:R-:W-:-:S02]  /*32b0*/  UISETP.GT.U32.AND UP1, UPT, UR16, UR5, UPT ;  /* 0x000000051000728c */ /* 0x000fc4000bf24070 */
[----:B------:R4:W-:Y:S01]  /*32c0*/  LDGSTS.E.BYPASS.128 [R4+0x2800], desc[UR14][R46.64+0x640], !PT ;  /* 0x028006402e047fae */ /* 0x0009e2000f901c4e */
[----:B--2---:R-:W-:Y:S03]  /*32d0*/  HMMA.16816.F32.BF16 R28, R32, R12, R28 ;  /* 0x0000000c201c723c */ /* 0x004fe6000004181c */
[----:B------:R2:W-:Y:S01]  /*32e0*/  LDGSTS.E.BYPASS.128 [R3+0x2800], desc[UR14][R44.64+0x640], !PT ;  /* 0x028006402c037fae */ /* 0x0005e2000f901c4e */
[----:B-1----:R-:W-:Y:S02]  /*32f0*/  LOP3.LUT R2, R16, 0x78, RZ, 0xc0, !PT ;  /* 0x0000007810027812 */ /* 0x002fe400078ec0ff */
[----:B------:R-:W-:Y:S01]  /*3300*/  HMMA.16816.F32.BF16 R8, R32, R14, R8 ;  /* 0x0000000e2008723c */ /* 0x000fe20000041808 */
[----:B------:R-:W0:Y:S01]  /*3310*/  LDGDEPBAR ;  /* 0x00000000000079af */ /* 0x000e220000000000 */
[C---:B------:R-:W-:Y:S01]  /*3320*/  IMAD.SHL.U32 R13, R0.reuse, 0x2, RZ ;  /* 0x00000002000d7824 */ /* 0x040fe200078e00ff */
[----:B------:R-:W-:Y:S01]  /*3330*/  LOP3.LUT R12, R0, 0x1f, RZ, 0xc0, !PT ;  /* 0x0000001f000c7812 */ /* 0x000fe200078ec0ff */
[----:B------:R-:W-:Y:S01]  /*3340*/  IMAD R2, R7, 0x88, R2 ;  /* 0x0000008807027824 */ /* 0x000fe200078e0202 */
[----:B------:R-:W-:Y:S01]  /*3350*/  @!UP1 UIADD3 UR5, UR5, -UR16, URZ ;  /* 0x8000001005059290 */ /* 0x000fe2000fffe03f */
[----:B------:R-:W-:Y:S01]  /*3360*/  F2FP.BF16.F32.PACK_AB R20, R21, R20 ;  /* 0x000000141514723e */ /* 0x000fe200000010ff */
[----:B------:R-:W-:Y:S01]  /*3370*/  IMAD.U32 R7, RZ, RZ, UR7 ;  /* 0x00000007ff077e24 */ /* 0x000fe2000f8e00ff */
[----:B------:R-:W-:Y:S01]  /*3380*/  LOP3.LUT R6, R6, 0x6, R13, 0xf8, !PT ;  /* 0x0000000606067812 */ /* 0x000fe200078ef80d */
[----:B------:R-:W-:Y:S01]  /*3390*/  @!UP2 UIADD3 UR5, -UR5, URZ, URZ ;  /* 0x0000003f0505a290 */ /* 0x000fe2000fffe13f */
[----:B---3--:R-:W-:-:S02]  /*33a0*/  SHF.R.U32.HI R5, RZ, 0x2, R12 ;  /* 0x00000002ff057819 */ /* 0x008fc4000001160c */
[----:B------:R-:W-:Y:S01]  /*33b0*/  F2FP.BF16.F32.PACK_AB R22, R23, R22 ;  /* 0x000000161716723e */ /* 0x000fe200000010ff */
[----:B------:R-:W-:Y:S01]  /*33c0*/  USEL UR5, UR8, UR5, !UP0 ;  /* 0x0000000508057287 */ /* 0x000fe2000c000000 */
[----:B------:R-:W-:Y:S01]  /*33d0*/  F2FP.BF16.F32.PACK_AB R24, R25, R24 ;  /* 0x000000181918723e */ /* 0x000fe200000010ff */
[----:B------:R-:W-:Y:S01]  /*33e0*/  IMAD R5, R5, 0x88, R6 ;  /* 0x0000008805057824 */ /* 0x000fe200078e0206 */
[----:B------:R-:W-:Y:S01]  /*33f0*/  F2FP.BF16.F32.PACK_AB R26, R27, R26 ;  /* 0x0000001a1b1a723e */ /* 0x000fe200000010ff */
[----:B------:R-:W-:Y:S01]  /*3400*/  ULEA UR5, UR6, UR5, 0x3 ;  /* 0x0000000506057291 */ /* 0x000fe2000f8e183f */
[----:B------:R-:W-:Y:S02]  /*3410*/  F2FP.BF16.F32.PACK_AB R28, R29, R28 ;  /* 0x0000001c1d1c723e */ /* 0x000fe400000010ff */
[----:B------:R-:W-:Y:S01]  /*3420*/  F2FP.BF16.F32.PACK_AB R30, R31, R30 ;  /* 0x0000001e1f1e723e */ /* 0x000fe200000010ff */
[----:B------:R-:W-:Y:S01]  /*3430*/  USHF.L.U32 UR5, UR5, 0x4, URZ ;  /* 0x0000000405057899 */ /* 0x000fe2000800063f */
[----:B------:R-:W-:-:S02]  /*3440*/  LEA R5, R5, UR10, 0x1 ;  /* 0x0000000a05057c11 */ /* 0x000fc4000f8e08ff */
[----:B------:R-:W-:Y:S01]  /*3450*/  F2FP.BF16.F32.PACK_AB R8, R9, R8 ;  /* 0x000000080908723e */ /* 0x000fe200000010ff */
[----:B------:R-:W-:-:S04]  /*3460*/  DEPBAR.LE SB0, 0x2 ;  /* 0x000080800000791a */ /* 0x000fc80000000000 */
[----:B------:R-:W-:Y:S01]  /*3470*/  BAR.SYNC.DEFER_BLOCKING 0x0 ;  /* 0x0000000000007b1d */ /* 0x000fe20000010000 */
[----:B------:R-:W-:Y:S02]  /*3480*/  F2FP.BF16.F32.PACK_AB R10, R11, R10 ;  /* 0x0000000a0b0a723e */ /* 0x000fe400000010ff */
[----:B----4-:R-:W-:Y:S02]  /*3490*/  LEA R4, R2, UR10, 0x1 ;  /* 0x0000000a02047c11 */ /* 0x010fe4000f8e08ff */
[----:B------:R-:W-:-:S03]  /*34a0*/  SHF.R.U32.HI R0, RZ, 0x4, R0 ;  /* 0x00000004ff007819 */ /* 0x000fc60000011600 */
[----:B--2---:R-:W1:Y:S01]  /*34b0*/  LDC.64 R2, c[0x0][0x220] ;  /* 0x00008800ff027b82 */ /* 0x004e620000000a00 */
[----:B------:R-:W-:-:S04]  /*34c0*/  SGXT.U32 R0, R0, 0x3 ;  /* 0x000000030000781a */ /* 0x000fc80000000000 */
[----:B------:R-:W-:Y:S01]  /*34d0*/  LOP3.LUT R0, R0, UR5, RZ, 0xfc, !PT ;  /* 0x0000000500007c12 */ /* 0x000fe2000f8efcff */
[----:B------:R-:W-:-:S04]  /*34e0*/  DEPBAR.LE SB0, 0x0 ;  /* 0x000080000000791a */ /* 0x000fc80000000000 */
[----:B------:R-:W-:Y:S06]  /*34f0*/  BAR.SYNC.DEFER_BLOCKING 0x0 ;  /* 0x0000000000007b1d */ /* 0x000fec0000010000 */
[----:B------:R-:W-:Y:S04]  /*3500*/  STS [R5], R20 ;  /* 0x0000001405007388 */ /* 0x000fe80000000800 */
[----:B------:R-:W-:Y:S04]  /*3510*/  STS [R5+0x880], R22 ;  /* 0x0008801605007388 */ /* 0x000fe80000000800 */
[----:B------:R-:W-:Y:S04]  /*3520*/  STS [R5+0x40], R24 ;  /* 0x0000401805007388 */ /* 0x000fe80000000800 */
[----:B------:R-:W-:Y:S04]  /*3530*/  STS [R5+0x8c0], R26 ;  /* 0x0008c01a05007388 */ /* 0x000fe80000000800 */
[----:B------:R-:W-:Y:S04]  /*3540*/  STS [R5+0x80], R28 ;  /* 0x0000801c05007388 */ /* 0x000fe80000000800 */
[----:B------:R-:W-:Y:S04]  /*3550*/  STS [R5+0x900], R30 ;  /* 0x0009001e05007388 */ /* 0x000fe80000000800 */
[----:B------:R-:W-:Y:S04]  /*3560*/  STS [R5+0xc0], R8 ;  /* 0x0000c00805007388 */ /* 0x000fe80000000800 */
[----:B------:R2:W-:Y:S01]  /*3570*/  STS [R5+0x940], R10 ;  /* 0x0009400a05007388 */ /* 0x0005e20000000800 */
[----:B------:R-:W-:Y:S01]  /*3580*/  BAR.SYNC.DEFER_BLOCKING 0x0 ;  /* 0x0000000000007b1d */ /* 0x000fe20000010000 */
[----:B--2---:R-:W-:-:S04]  /*3590*/  LOP3.LUT R5, R7, 0x78, R16, 0xf8, !PT ;  /* 0x0000007807057812 */ /* 0x004fc800078ef810 */
[C---:B------:R-:W-:Y:S01]  /*35a0*/  ISETP.GE.AND P0, PT, R5.reuse, 0xc00, PT ;  /* 0x00000c000500780c */ /* 0x040fe20003f06270 */
[----:B-1----:R-:W-:-:S03]  /*35b0*/  IMAD.WIDE R2, R5, 0x2, R2 ;  /* 0x0000000205027825 */ /* 0x002fc600078e0202 */
[----:B------:R-:W-:Y:S02]  /*35c0*/  ISETP.LT.AND P1, PT, R0, 0x1, !P0 ;  /* 0x000000010000780c */ /* 0x000fe40004721270 */
[----:B------:R-:W-:Y:S01]  /*35d0*/  ISETP.GT.AND P0, PT, RZ, UR5, !P0 ;  /* 0x00000005ff007c0c */ /* 0x000fe2000c704270 */
[----:B------:R-:W1:Y:S10]  /*35e0*/  LDS.128 R12, [R4] ;  /* 0x00000000040c7984 */ /* 0x000e740000000c00 */
[----:B-1----:R1:W-:Y:S02]  /*35f0*/  @P1 STG.E.128 desc[UR14][R2.64], R12 ;  /* 0x0000000c02001986 */ /* 0x0023e4000c101d0e */
[----:B-1----:R-:W-:Y:S05]  /*3600*/  @!P0 EXIT ;  /* 0x000000000000894d */ /* 0x002fea0003800000 */
[----:B------:R-:W1:Y:S04]  /*3610*/  LDS.128 R4, [R4+0x880] ;  /* 0x0008800004047984 */ /* 0x000e680000000c00 */
[----:B-1----:R-:W-:Y:S01]  /*3620*/  STG.E.128 desc[UR14][R2.64], R4 ;  /* 0x0000000402007986 */ /* 0x002fe2000c101d0e */
[----:B------:R-:W-:Y:S05]  /*3630*/  EXIT ;  /* 0x000000000000794d */ /* 0x000fea0003800000 */
.L_x_0:
[----:B------:R-:W-:-:S00]  /*3640*/  BRA `(.L_x_0) ;  /* 0xfffffffc00fc7947 */ /* 0x000fc0000383ffff */
[----:B------:R-:W-:-:S00]  /*3650*/  NOP ;  /* 0x0000000000007918 */ /* 0x000fc00000000000 */
        /* <DEDUP_REMOVED lines=10> */
.L_x_1:


//--------------------- .nv.shared.triton_mm      --------------------------
	.section	.nv.shared.triton_mm,"aw",@nobits
	.sectionflags	@""
	.align	16
	.zero		1024


//--------------------- .nv.constant0.triton_mm   --------------------------
	.section	.nv.constant0.triton_mm,"a",@progbits
	.sectionflags	@""
	.align	4
.nv.constant0.triton_mm:
	.zero		552
